//
// Generated by NVIDIA NVVM Compiler
//
// Compiler Build ID: CL-36424714
// Cuda compilation tools, release 13.0, V13.0.88
// Based on NVVM 20.0.0
//

.version 9.0
.target sm_100
.address_size 64


.entry _Z7collatzlPi(
	.param .u64 _Z7collatzlPi_param_0,
	.param .u64 .ptr .align 1 _Z7collatzlPi_param_1
)
{
	.reg .pred 	%p<7>;
	.reg .b32 	%r<13>;
	.reg .b64 	%rd<15>;

	ld.param.u64 	%rd8, [_Z7collatzlPi_param_0];
	ld.param.u64 	%rd9, [_Z7collatzlPi_param_1];
	cvta.to.global.u64 	%rd1, %rd9;
	mov.u32 	%r5, %tid.x;
	cvt.u64.u32 	%rd10, %r5;
	mov.u32 	%r6, %ctaid.x;
	mov.u32 	%r7, %ntid.x;
	mul.wide.u32 	%rd11, %r6, %r7;
	add.s64 	%rd2, %rd11, %rd10;
	setp.ge.s64 	%p1, %rd2, %rd8;
	setp.eq.s64 	%p2, %rd2, 0;
	or.pred  	%p3, %p1, %p2;
	mov.b32 	%r12, 1;
	@%p3 bra 	$L__BB0_6;
	add.s64 	%rd13, %rd2, 1;
	mov.b32 	%r12, 1;
$L__BB0_2:
	add.s32 	%r12, %r12, 1;
	and.b64  	%rd12, %rd13, 1;
	setp.eq.b64 	%p4, %rd12, 1;
	@%p4 bra 	$L__BB0_4;
	shr.s64 	%rd13, %rd13, 1;
	bra.uni 	$L__BB0_5;
$L__BB0_4:
	mad.lo.s64 	%rd13, %rd13, 3, 1;
$L__BB0_5:
	setp.ne.s64 	%p5, %rd13, 1;
	@%p5 bra 	$L__BB0_2;
$L__BB0_6:
	ld.global.u32 	%r9, [%rd1];
	setp.ge.s32 	%p6, %r9, %r12;
	@%p6 bra 	$L__BB0_8;
	atom.global.max.s32 	%r10, [%rd1], %r12;
$L__BB0_8:
	ret;

}


// ===== COMPILED SASS (sm_100) =====

	.target	sm_100

	.elftype	@"ET_EXEC"


//--------------------- .note.nv.tkinfo           --------------------------
	.section	.note.nv.tkinfo,"",@"SHT_NOTE"
	.sectionflags	@"SHF_NOTE_NV_TKINFO"
	.tkinfo
        /*0018*/ 	.word	0x00000002
        /*0030*/ 	.string	""
        /*0030*/ 	.string	"ptxas"
        /*0030*/ 	.string	"Cuda compilation tools, release 13.0, V13.0.88"
        /*0030*/ 	.string	"Build cuda_13.0.r13.0/compiler.36424714_0"
        /*0030*/ 	.string	"-arch sm_100 -m 64 "



//--------------------- .note.nv.cuinfo           --------------------------
	.section	.note.nv.cuinfo,"",@"SHT_NOTE"
	.sectionflags	@"SHF_NOTE_NV_CUINFO"
        /*0018*/ 	.short	0x0002
        /*001a*/ 	.short	0x0064
        /*001c*/ 	.short	0x0082
	.zero		2


//--------------------- .nv.info                  --------------------------
	.section	.nv.info,"",@"SHT_CUDA_INFO"
	.align	4


	//----- nvinfo : EIATTR_REGCOUNT
	.align		4
        /*0000*/ 	.byte	0x04, 0x2f
        /*0002*/ 	.short	(.L_1 - .L_0)
	.align		4
.L_0:
        /*0004*/ 	.word	index@(_Z7collatzlPi)
        /*0008*/ 	.word	0x0000000e


	//----- nvinfo : EIATTR_FRAME_SIZE
	.align		4
.L_1:
        /*000c*/ 	.byte	0x04, 0x11
        /*000e*/ 	.short	(.L_3 - .L_2)
	.align		4
.L_2:
        /*0010*/ 	.word	index@(_Z7collatzlPi)
        /*0014*/ 	.word	0x00000000


	//----- nvinfo : EIATTR_MIN_STACK_SIZE
	.align		4
.L_3:
        /*0018*/ 	.byte	0x04, 0x12
        /*001a*/ 	.short	(.L_5 - .L_4)
	.align		4
.L_4:
        /*001c*/ 	.word	index@(_Z7collatzlPi)
        /*0020*/ 	.word	0x00000000
.L_5:


//--------------------- .nv.compat                --------------------------
	.section	.nv.compat,"",@"SHT_CUDA_COMPAT_INFO"
	.align	4
        /*0000*/ 	.byte	0x02, 0x09, 0x00, 0x00, 0x02, 0x02, 0x01, 0x00, 0x02, 0x05, 0x05, 0x00, 0x03, 0x07, 0x01, 0x01
        /*0010*/ 	.byte	0x02, 0x03, 0x00, 0x00, 0x02, 0x06, 0x01, 0x00, 0x04, 0x0b, 0x08, 0x00, 0x09, 0x00, 0x00, 0x00
        /*0020*/ 	.byte	0x00, 0x00, 0x00, 0x00


//--------------------- .nv.info._Z7collatzlPi    --------------------------
	.section	.nv.info._Z7collatzlPi,"",@"SHT_CUDA_INFO"
	.sectionflags	@""
	.align	4


	//----- nvinfo : EIATTR_CUDA_API_VERSION
	.align		4
        /*0000*/ 	.byte	0x04, 0x37
        /*0002*/ 	.short	(.L_7 - .L_6)
.L_6:
        /*0004*/ 	.word	0x00000082


	//----- nvinfo : EIATTR_KPARAM_INFO
	.align		4
.L_7:
        /*0008*/ 	.byte	0x04, 0x17
        /*000a*/ 	.short	(.L_9 - .L_8)
.L_8:
        /*000c*/ 	.word	0x00000000
        /*0010*/ 	.short	0x0001
        /*0012*/ 	.short	0x0008
        /*0014*/ 	.byte	0x00, 0xf5, 0x21, 0x00


	//----- nvinfo : EIATTR_KPARAM_INFO
	.align		4
.L_9:
        /*0018*/ 	.byte	0x04, 0x17
        /*001a*/ 	.short	(.L_11 - .L_10)
.L_10:
        /*001c*/ 	.word	0x00000000
        /*0020*/ 	.short	0x0000
        /*0022*/ 	.short	0x0000
        /*0024*/ 	.byte	0x00, 0xf0, 0x21, 0x00


	//----- nvinfo : EIATTR_SPARSE_MMA_MASK
	.align		4
.L_11:
        /*0028*/ 	.byte	0x03, 0x50
        /*002a*/ 	.short	0x0000


	//----- nvinfo : EIATTR_MAXREG_COUNT
	.align		4
        /*002c*/ 	.byte	0x03, 0x1b
        /*002e*/ 	.short	0x00ff


	//----- nvinfo : EIATTR_MERCURY_ISA_VERSION
	.align		4
        /*0030*/ 	.byte	0x03, 0x5f
        /*0032*/ 	.short	0x0101


	//----- nvinfo : EIATTR_INT_WARP_WIDE_INSTR_OFFSETS
	.align		4
        /*0034*/ 	.byte	0x04, 0x31
        /*0036*/ 	.short	(.L_13 - .L_12)


	//   ....[0]....
.L_12:
        /*0038*/ 	.word	0x00000270


	//   ....[1]....
        /*003c*/ 	.word	0x00000280


	//----- nvinfo : EIATTR_VRC_CTA_INIT_COUNT
	.align		4
.L_13:
        /*0040*/ 	.byte	0x02, 0x4a
	.zero		1
	.zero		1


	//----- nvinfo : EIATTR_EXIT_INSTR_OFFSETS
	.align		4
        /*0044*/ 	.byte	0x04, 0x1c
        /*0046*/ 	.short	(.L_15 - .L_14)


	//   ....[0]....
.L_14:
        /*0048*/ 	.word	0x00000250


	//   ....[1]....
        /*004c*/ 	.word	0x000002d0


	//----- nvinfo : EIATTR_CRS_STACK_SIZE
	.align		4
.L_15:
        /*0050*/ 	.byte	0x04, 0x1e
        /*0052*/ 	.short	(.L_17 - .L_16)
.L_16:
        /*0054*/ 	.word	0x00000000


	//----- nvinfo : EIATTR_CBANK_PARAM_SIZE
	.align		4
.L_17:
        /*0058*/ 	.byte	0x03, 0x19
        /*005a*/ 	.short	0x0010


	//----- nvinfo : EIATTR_PARAM_CBANK
	.align		4
        /*005c*/ 	.byte	0x04, 0x0a
        /*005e*/ 	.short	(.L_19 - .L_18)
	.align		4
.L_18:
        /*0060*/ 	.word	index@(.nv.constant0._Z7collatzlPi)
        /*0064*/ 	.short	0x0380
        /*0066*/ 	.short	0x0010


	//----- nvinfo : EIATTR_SW_WAR
	.align		4
.L_19:
        /*0068*/ 	.byte	0x04, 0x36
        /*006a*/ 	.short	(.L_21 - .L_20)
.L_20:
        /*006c*/ 	.word	0x00000008
.L_21:


//--------------------- .nv.callgraph             --------------------------
	.section	.nv.callgraph,"",@"SHT_CUDA_CALLGRAPH"
	.align	4
	.sectionentsize	8
	.align		4
        /*0000*/ 	.word	0x00000000
	.align		4
        /*0004*/ 	.word	0xffffffff
	.align		4
        /*0008*/ 	.word	0x00000000
	.align		4
        /*000c*/ 	.word	0xfffffffe
	.align		4
        /*0010*/ 	.word	0x00000000
	.align		4
        /*0014*/ 	.word	0xfffffffd
	.align		4
        /*0018*/ 	.word	0x00000000
	.align		4
        /*001c*/ 	.word	0xfffffffc


//--------------------- .text._Z7collatzlPi       --------------------------
	.section	.text._Z7collatzlPi,"ax",@progbits
	.align	128
.text._Z7collatzlPi:
        .type           _Z7collatzlPi,@function
        .size           _Z7collatzlPi,(.L_x_4 - _Z7collatzlPi)
        .other          _Z7collatzlPi,@"STO_CUDA_ENTRY STV_DEFAULT"
_Z7collatzlPi:
[----:B------:R-:W-:Y:S08]  /*0000*/  LDC R1, c[0x0][0x37c] ;  /* 0x0000df00ff017b82 */ /* 0x000ff00000000800 */
[----:B------:R-:W0:Y:S01]  /*0010*/  LDC.64 R2, c[0x0][0x388] ;  /* 0x0000e200ff027b82 */ /* 0x000e220000000a00 */
[----:B------:R-:W0:Y:S01]  /*0020*/  LDCU.64 UR6, c[0x0][0x358] ;  /* 0x00006b00ff0677ac */ /* 0x000e220008000a00 */
[----:B------:R-:W1:Y:S01]  /*0030*/  S2R R4, SR_TID.X ;  /* 0x0000000000047919 */ /* 0x000e620000002100 */
[----:B------:R-:W2:Y:S01]  /*0040*/  LDCU.64 UR8, c[0x0][0x380] ;  /* 0x00007000ff0877ac */ /* 0x000ea20008000a00 */
[----:B0-----:R0:W5:Y:S04]  /*0050*/  LDG.E R7, desc[UR6][R2.64] ;  /* 0x0000000602077981 */ /* 0x001168000c1e1900 */
[----:B------:R-:W1:Y:S01]  /*0060*/  S2UR UR4, SR_CTAID.X ;  /* 0x00000000000479c3 */ /* 0x000e620000002500 */
[----:B------:R-:W-:Y:S01]  /*0070*/  IMAD.MOV.U32 R5, RZ, RZ, RZ ;  /* 0x000000ffff057224 */ /* 0x000fe200078e00ff */
[----:B------:R-:W-:Y:S01]  /*0080*/  BSSY.RECONVERGENT B0, `(.L_x_0) ;  /* 0x000001b000007945 */ /* 0x000fe20003800200 */
[----:B------:R-:W-:-:S05]  /*0090*/  IMAD.MOV.U32 R0, RZ, RZ, 0x1 ;  /* 0x00000001ff007424 */ /* 0x000fca00078e00ff */
[----:B------:R-:W1:Y:S02]  /*00a0*/  LDC R9, c[0x0][0x360] ;  /* 0x0000d800ff097b82 */ /* 0x000e640000000800 */
[----:B-1----:R-:W-:-:S03]  /*00b0*/  IMAD.WIDE.U32 R4, R9, UR4, R4 ;  /* 0x0000000409047c25 */ /* 0x002fc6000f8e0004 */
[C---:B------:R-:W-:Y:S02]  /*00c0*/  ISETP.NE.U32.AND P1, PT, R4.reuse, RZ, PT ;  /* 0x000000ff0400720c */ /* 0x040fe40003f25070 */
[----:B--2---:R-:W-:Y:S02]  /*00d0*/  ISETP.GE.U32.AND P0, PT, R4, UR8, PT ;  /* 0x0000000804007c0c */ /* 0x004fe4000bf06070 */
[----:B------:R-:W-:-:S04]  /*00e0*/  ISETP.NE.AND.EX P1, PT, R5, RZ, PT, P1 ;  /* 0x000000ff0500720c */ /* 0x000fc80003f25310 */
[----:B------:R-:W-:-:S13]  /*00f0*/  ISETP.GE.OR.EX P0, PT, R5, UR9, !P1, P0 ;  /* 0x0000000905007c0c */ /* 0x000fda000cf06700 */
[----:B0-----:R-:W-:Y:S05]  /*0100*/  @P0 BRA `(.L_x_1) ;  /* 0x0000000000480947 */ /* 0x001fea0003800000 */
[----:B------:R-:W-:Y:S01]  /*0110*/  IADD3 R6, P0, PT, R4, 0x1, RZ ;  /* 0x0000000104067810 */ /* 0x000fe20007f1e0ff */
[----:B------:R-:W-:-:S04]  /*0120*/  IMAD.MOV.U32 R0, RZ, RZ, 0x1 ;  /* 0x00000001ff007424 */ /* 0x000fc800078e00ff */
[----:B------:R-:W-:-:S08]  /*0130*/  IMAD.X R9, RZ, RZ, R5, P0 ;  /* 0x000000ffff097224 */ /* 0x000fd000000e0605 */
.L_x_2:
[----:B------:R-:W-:Y:S01]  /*0140*/  LOP3.LUT R4, R6, 0x1, RZ, 0xc0, !PT ;  /* 0x0000000106047812 */ /* 0x000fe200078ec0ff */
[----:B------:R-:W-:-:S03]  /*0150*/  VIADD R0, R0, 0x1 ;  /* 0x0000000100007836 */ /* 0x000fc60000000000 */
[----:B------:R-:W-:-:S04]  /*0160*/  ISETP.NE.U32.AND P0, PT, R4, 0x1, PT ;  /* 0x000000010400780c */ /* 0x000fc80003f05070 */
[----:B------:R-:W-:-:S13]  /*0170*/  ISETP.NE.U32.AND.EX P0, PT, RZ, RZ, PT, P0 ;  /* 0x000000ffff00720c */ /* 0x000fda0003f05100 */
[----:B------:R-:W-:Y:S02]  /*0180*/  @!P0 IMAD.MOV.U32 R4, RZ, RZ, 0x1 ;  /* 0x00000001ff048424 */ /* 0x000fe400078e00ff */
[----:B------:R-:W-:Y:S02]  /*0190*/  @!P0 IMAD.MOV.U32 R5, RZ, RZ, 0x0 ;  /* 0x00000000ff058424 */ /* 0x000fe400078e00ff */
[----:B------:R-:W-:Y:S02]  /*01a0*/  @!P0 IMAD R11, R9, 0x3, RZ ;  /* 0x00000003090b8824 */ /* 0x000fe400078e02ff */
[C---:B------:R-:W-:Y:S01]  /*01b0*/  @!P0 IMAD.WIDE.U32 R4, R6.reuse, 0x3, R4 ;  /* 0x0000000306048825 */ /* 0x040fe200078e0004 */
[--C-:B------:R-:W-:Y:S02]  /*01c0*/  @P0 SHF.R.S64 R6, R6, 0x1, R9.reuse ;  /* 0x0000000106060819 */ /* 0x100fe40000001009 */
[----:B------:R-:W-:Y:S01]  /*01d0*/  @P0 SHF.R.S32.HI R9, RZ, 0x1, R9 ;  /* 0x00000001ff090819 */ /* 0x000fe20000011409 */
[----:B------:R-:W-:-:S02]  /*01e0*/  @!P0 IMAD.MOV.U32 R6, RZ, RZ, R4 ;  /* 0x000000ffff068224 */ /* 0x000fc400078e0004 */
[----:B------:R-:W-:-:S03]  /*01f0*/  @!P0 IMAD.IADD R9, R5, 0x1, R11 ;  /* 0x0000000105098824 */ /* 0x000fc600078e020b */
[----:B------:R-:W-:-:S04]  /*0200*/  ISETP.NE.U32.AND P0, PT, R6, 0x1, PT ;  /* 0x000000010600780c */ /* 0x000fc80003f05070 */
[----:B------:R-:W-:-:S13]  /*0210*/  ISETP.NE.AND.EX P0, PT, R9, RZ, PT, P0 ;  /* 0x000000ff0900720c */ /* 0x000fda0003f05300 */
[----:B------:R-:W-:Y:S05]  /*0220*/  @P0 BRA `(.L_x_2) ;  /* 0xfffffffc00c40947 */ /* 0x000fea000383ffff */
.L_x_1:
[----:B------:R-:W-:Y:S05]  /*0230*/  BSYNC.RECONVERGENT B0 ;  /* 0x0000000000007941 */ /* 0x000fea0003800200 */
.L_x_0:
[----:B-----5:R-:W-:-:S13]  /*0240*/  ISETP.GE.AND P0, PT, R7, R0, PT ;  /* 0x000000000700720c */ /* 0x020fda0003f06270 */
[----:B------:R-:W-:Y:S05]  /*0250*/  @P0 EXIT ;  /* 0x000000000000094d */ /* 0x000fea0003800000 */
[----:B------:R-:W0:Y:S01]  /*0260*/  S2R R4, SR_LANEID ;  /* 0x0000000000047919 */ /* 0x000e220000000000 */
[----:B------:R-:W-:Y:S01]  /*0270*/  VOTEU.ANY UR4, UPT, PT ;  /* 0x0000000000047886 */ /* 0x000fe200038e0100 */
[----:B------:R-:W-:Y:S01]  /*0280*/  CREDUX.MAX.S32 UR5, R0 ;  /* 0x00000000000572cc */ /* 0x000fe20000000200 */
[----:B------:R-:W-:-:S12]  /*0290*/  UFLO.U32 UR4, UR4 ;  /* 0x00000004000472bd */ /* 0x000fd800080e0000 */
[----:B------:R-:W-:Y:S01]  /*02a0*/  IMAD.U32 R5, RZ, RZ, UR5 ;  /* 0x00000005ff057e24 */ /* 0x000fe2000f8e00ff */
[----:B0-----:R-:W-:-:S13]  /*02b0*/  ISETP.EQ.U32.AND P0, PT, R4, UR4, PT ;  /* 0x0000000404007c0c */ /* 0x001fda000bf02070 */
[----:B------:R-:W-:Y:S01]  /*02c0*/  @P0 REDG.E.MAX.S32.STRONG.GPU desc[UR6][R2.64], R5 ;  /* 0x000000050200098e */ /* 0x000fe2000d12e306 */
[----:B------:R-:W-:Y:S05]  /*02d0*/  EXIT ;  /* 0x000000000000794d */ /* 0x000fea0003800000 */
.L_x_3:
[----:B------:R-:W-:-:S00]  /*02e0*/  BRA `(.L_x_3) ;  /* 0xfffffffc00fc7947 */ /* 0x000fc0000383ffff */
[----:B------:R-:W-:-:S00]  /*02f0*/  NOP ;  /* 0x0000000000007918 */ /* 0x000fc00000000000 */
        /* <DEDUP_REMOVED lines=8> */
.L_x_4:


//--------------------- .nv.shared.reserved.0     --------------------------
	.section	.nv.shared.reserved.0,"aw",@nobits
	.weak		__nv_reservedSMEM_offset_0_alias
	.size		__nv_reservedSMEM_offset_0_alias, 0, 64
	.other		__nv_reservedSMEM_offset_0_alias,@"STO_CUDA_RESERVED_SHARED STV_DEFAULT"
__nv_reservedSMEM_offset_0_alias:
	.zero		0
	.zero		64


//--------------------- .nv.constant0._Z7collatzlPi --------------------------
	.section	.nv.constant0._Z7collatzlPi,"a",@progbits
	.sectionflags	@""
	.align	4
.nv.constant0._Z7collatzlPi:
	.zero		912


//--------------------- SYMBOLS --------------------------

	.type		.nv.reservedSmem.offset0,@object
	.size		.nv.reservedSmem.offset0,0x4
